	.headerflags	@"EF_CUDA_TEXMODE_UNIFIED EF_CUDA_64BIT_ADDRESS EF_CUDA_SM89 EF_CUDA_VIRTUAL_SM(EF_CUDA_SM89)"
	.elftype	@"ET_EXEC"


//--------------------- .nv.info                  --------------------------
	.section	.nv.info,"",@"SHT_CUDA_INFO"
	.align	4


	//----- nvinfo : EIATTR_REGCOUNT
	.align		4
        /*0000*/ 	.byte	0x04, 0x2f
        /*0002*/ 	.short	(.L_2 - .L_1)
	.align		4
.L_1:
        /*0004*/ 	.word	index@(triton_per_fused_native_layer_norm_view_1)
        /*0008*/ 	.word	0x0000001d


	//----- nvinfo : EIATTR_FRAME_SIZE
	.align		4
.L_2:
        /*000c*/ 	.byte	0x04, 0x11
        /*000e*/ 	.short	(.L_4 - .L_3)
	.align		4
.L_3:
        /*0010*/ 	.word	index@(triton_per_fused_native_layer_norm_view_1)
        /*0014*/ 	.word	0x00000000


	//----- nvinfo : EIATTR_MIN_STACK_SIZE
	.align		4
.L_4:
        /*0018*/ 	.byte	0x04, 0x12
        /*001a*/ 	.short	(.L_6 - .L_5)
	.align		4
.L_5:
        /*001c*/ 	.word	index@(triton_per_fused_native_layer_norm_view_1)
        /*0020*/ 	.word	0x00000000
.L_6:


//--------------------- .nv.info.triton_per_fused_native_layer_norm_view_1 --------------------------
	.section	.nv.info.triton_per_fused_native_layer_norm_view_1,"",@"SHT_CUDA_INFO"
	.sectionflags	@""
	.align	4


	//----- nvinfo : EIATTR_CUDA_API_VERSION
	.align		4
        /*0000*/ 	.byte	0x04, 0x37
        /*0002*/ 	.short	(.L_8 - .L_7)
.L_7:
        /*0004*/ 	.word	0x00000080


	//----- nvinfo : EIATTR_PARAM_CBANK
	.align		4
.L_8:
        /*0008*/ 	.byte	0x04, 0x0a
        /*000a*/ 	.short	(.L_10 - .L_9)
	.align		4
.L_9:
        /*000c*/ 	.word	index@(.nv.constant0.triton_per_fused_native_layer_norm_view_1)
        /*0010*/ 	.short	0x0160
        /*0012*/ 	.short	0x0040


	//----- nvinfo : EIATTR_CBANK_PARAM_SIZE
	.align		4
.L_10:
        /*0014*/ 	.byte	0x03, 0x19
        /*0016*/ 	.short	0x0040


	//----- nvinfo : EIATTR_KPARAM_INFO
	.align		4
        /*0018*/ 	.byte	0x04, 0x17
        /*001a*/ 	.short	(.L_12 - .L_11)
.L_11:
        /*001c*/ 	.word	0x00000000
        /*0020*/ 	.short	0x0008
        /*0022*/ 	.short	0x0038
        /*0024*/ 	.byte	0x00, 0xf4, 0x21, 0x00


	//----- nvinfo : EIATTR_KPARAM_INFO
	.align		4
.L_12:
        /*0028*/ 	.byte	0x04, 0x17
        /*002a*/ 	.short	(.L_14 - .L_13)
.L_13:
        /*002c*/ 	.word	0x00000000
        /*0030*/ 	.short	0x0007
        /*0032*/ 	.short	0x0034
        /*0034*/ 	.byte	0x00, 0xf0, 0x11, 0x00


	//----- nvinfo : EIATTR_KPARAM_INFO
	.align		4
.L_14:
        /*0038*/ 	.byte	0x04, 0x17
        /*003a*/ 	.short	(.L_16 - .L_15)
.L_15:
        /*003c*/ 	.word	0x00000000
        /*0040*/ 	.short	0x0006
        /*0042*/ 	.short	0x0030
        /*0044*/ 	.byte	0x00, 0xf0, 0x11, 0x00


	//----- nvinfo : EIATTR_KPARAM_INFO
	.align		4
.L_16:
        /*0048*/ 	.byte	0x04, 0x17
        /*004a*/ 	.short	(.L_18 - .L_17)
.L_17:
        /*004c*/ 	.word	0x00000000
        /*0050*/ 	.short	0x0005
        /*0052*/ 	.short	0x0028
        /*0054*/ 	.byte	0x00, 0xf4, 0x21, 0x00


	//----- nvinfo : EIATTR_KPARAM_INFO
	.align		4
.L_18:
        /*0058*/ 	.byte	0x04, 0x17
        /*005a*/ 	.short	(.L_20 - .L_19)
.L_19:
        /*005c*/ 	.word	0x00000000
        /*0060*/ 	.short	0x0004
        /*0062*/ 	.short	0x0020
        /*0064*/ 	.byte	0x00, 0xf4, 0x21, 0x00


	//----- nvinfo : EIATTR_KPARAM_INFO
	.align		4
.L_20:
        /*0068*/ 	.byte	0x04, 0x17
        /*006a*/ 	.short	(.L_22 - .L_21)
.L_21:
        /*006c*/ 	.word	0x00000000
        /*0070*/ 	.short	0x0003
        /*0072*/ 	.short	0x0018
        /*0074*/ 	.byte	0x00, 0xf4, 0x21, 0x00


	//----- nvinfo : EIATTR_KPARAM_INFO
	.align		4
.L_22:
        /*0078*/ 	.byte	0x04, 0x17
        /*007a*/ 	.short	(.L_24 - .L_23)
.L_23:
        /*007c*/ 	.word	0x00000000
        /*0080*/ 	.short	0x0002
        /*0082*/ 	.short	0x0010
        /*0084*/ 	.byte	0x00, 0xf4, 0x21, 0x00


	//----- nvinfo : EIATTR_KPARAM_INFO
	.align		4
.L_24:
        /*0088*/ 	.byte	0x04, 0x17
        /*008a*/ 	.short	(.L_26 - .L_25)
.L_25:
        /*008c*/ 	.word	0x00000000
        /*0090*/ 	.short	0x0001
        /*0092*/ 	.short	0x0008
        /*0094*/ 	.byte	0x00, 0xf4, 0x21, 0x00


	//----- nvinfo : EIATTR_KPARAM_INFO
	.align		4
.L_26:
        /*0098*/ 	.byte	0x04, 0x17
        /*009a*/ 	.short	(.L_28 - .L_27)
.L_27:
        /*009c*/ 	.word	0x00000000
        /*00a0*/ 	.short	0x0000
        /*00a2*/ 	.short	0x0000
        /*00a4*/ 	.byte	0x00, 0xf4, 0x21, 0x00


	//----- nvinfo : EIATTR_MAXREG_COUNT
	.align		4
.L_28:
        /*00a8*/ 	.byte	0x03, 0x1b
        /*00aa*/ 	.short	0x00ff


	//----- nvinfo : EIATTR_COOP_GROUP_MASK_REGIDS
	.align		4
        /*00ac*/ 	.byte	0x04, 0x29
        /*00ae*/ 	.short	(.L_30 - .L_29)


	//   ....[0]....
.L_29:
        /*00b0*/ 	.word	0xffffffff


	//   ....[1]....
        /*00b4*/ 	.word	0xffffffff


	//   ....[2]....
        /*00b8*/ 	.word	0xffffffff


	//   ....[3]....
        /*00bc*/ 	.word	0xffffffff


	//   ....[4]....
        /*00c0*/ 	.word	0xffffffff


	//   ....[5]....
        /*00c4*/ 	.word	0xffffffff


	//   ....[6]....
        /*00c8*/ 	.word	0xffffffff


	//   ....[7]....
        /*00cc*/ 	.word	0xffffffff


	//   ....[8]....
        /*00d0*/ 	.word	0xffffffff


	//   ....[9]....
        /*00d4*/ 	.word	0xffffffff


	//   ....[10]....
        /*00d8*/ 	.word	0xffffffff


	//   ....[11]....
        /*00dc*/ 	.word	0xffffffff


	//----- nvinfo : EIATTR_COOP_GROUP_INSTR_OFFSETS
	.align		4
.L_30:
        /*00e0*/ 	.byte	0x04, 0x28
        /*00e2*/ 	.short	(.L_32 - .L_31)


	//   ....[0]....
.L_31:
        /*00e4*/ 	.word	0x00000110


	//   ....[1]....
        /*00e8*/ 	.word	0x00000130


	//   ....[2]....
        /*00ec*/ 	.word	0x00000160


	//   ....[3]....
        /*00f0*/ 	.word	0x00000180


	//   ....[4]....
        /*00f4*/ 	.word	0x000001b0


	//   ....[5]....
        /*00f8*/ 	.word	0x00000250


	//   ....[6]....
        /*00fc*/ 	.word	0x00000330


	//   ....[7]....
        /*0100*/ 	.word	0x00000350


	//   ....[8]....
        /*0104*/ 	.word	0x00000370


	//   ....[9]....
        /*0108*/ 	.word	0x00000390


	//   ....[10]....
        /*010c*/ 	.word	0x000003b0


	//   ....[11]....
        /*0110*/ 	.word	0x00000410


	//----- nvinfo : EIATTR_EXIT_INSTR_OFFSETS
	.align		4
.L_32:
        /*0114*/ 	.byte	0x04, 0x1c
        /*0116*/ 	.short	(.L_34 - .L_33)


	//   ....[0]....
.L_33:
        /*0118*/ 	.word	0x00000580


	//   ....[1]....
        /*011c*/ 	.word	0x000005a0


	//----- nvinfo : EIATTR_REQNTID
	.align		4
.L_34:
        /*0120*/ 	.byte	0x04, 0x10
        /*0122*/ 	.short	(.L_36 - .L_35)
.L_35:
        /*0124*/ 	.word	0x00000040
        /*0128*/ 	.word	0x00000001
        /*012c*/ 	.word	0x00000001
.L_36:


//--------------------- .nv.callgraph             --------------------------
	.section	.nv.callgraph,"",@"SHT_CUDA_CALLGRAPH"
	.align	4
	.sectionentsize	8
	.align		4
        /*0000*/ 	.word	0x00000000
	.align		4
        /*0004*/ 	.word	0xffffffff
	.align		4
        /*0008*/ 	.word	0x00000000
	.align		4
        /*000c*/ 	.word	0xfffffffe
	.align		4
        /*0010*/ 	.word	0x00000000
	.align		4
        /*0014*/ 	.word	0xfffffffd
	.align		4
        /*0018*/ 	.word	0x00000000
	.align		4
        /*001c*/ 	.word	0xfffffffc


//--------------------- .nv.rel.action            --------------------------
	.section	.nv.rel.action,"",@"SHT_CUDA_RELOCINFO"
	.align	8
	.sectionentsize	8
        /*0000*/ 	.byte	0x73, 0x00, 0x00, 0x00, 0x00, 0x00, 0x00, 0x00, 0x00, 0x00, 0x00, 0x11, 0x25, 0x00, 0x05, 0x36


//--------------------- .nv.constant4             --------------------------
	.section	.nv.constant4,"a",@progbits
	.align	8
	.align		8
.nv.constant4:
        /*0000*/ 	.dword	_$_str


//--------------------- .nv.constant0.triton_per_fused_native_layer_norm_view_1 --------------------------
	.section	.nv.constant0.triton_per_fused_native_layer_norm_view_1,"a",@progbits
	.sectionflags	@""
	.align	4
.nv.constant0.triton_per_fused_native_layer_norm_view_1:
	.zero		416


//--------------------- .text.triton_per_fused_native_layer_norm_view_1 --------------------------
	.section	.text.triton_per_fused_native_layer_norm_view_1,"ax",@progbits
	.sectionflags	@"SHF_BARRIERS=1"
	.sectioninfo	@"SHI_REGISTERS=29"
	.align	128
        .global         triton_per_fused_native_layer_norm_view_1
        .type           triton_per_fused_native_layer_norm_view_1,@function
        .size           triton_per_fused_native_layer_norm_view_1,(.L_x_1 - triton_per_fused_native_layer_norm_view_1)
        .other          triton_per_fused_native_layer_norm_view_1,@"STO_CUDA_ENTRY STV_DEFAULT"
triton_per_fused_native_layer_norm_view_1:
.text.triton_per_fused_native_layer_norm_view_1:
[----:B------:R-:W-:Y:S02]  /*0000*/  MOV R1, c[0x0][0x28] ;  /* 0x00000a0000017a02 */ /* 0x000fe40000000f00 */
[----:B------:R-:W0:Y:S01]  /*0010*/  S2R R17, SR_TID.X ;  /* 0x0000000000117919 */ /* 0x000e220000002100 */
[----:B------:R-:W-:Y:S01]  /*0020*/  MOV R3, 0x4 ;  /* 0x0000000400037802 */ /* 0x000fe20000000f00 */
[----:B------:R-:W-:Y:S02]  /*0030*/  ULDC.64 UR4, c[0x0][0x118] ;  /* 0x0000460000047ab9 */ /* 0x000fe40000000a00 */
[----:B------:R-:W1:Y:S01]  /*0040*/  S2R R0, SR_CTAID.X ;  /* 0x0000000000007919 */ /* 0x000e620000002500 */
[----:B0-----:R-:W-:-:S04]  /*0050*/  SHF.L.U32 R2, R17, 0x2, RZ ;  /* 0x0000000211027819 */ /* 0x001fc800000006ff */
[----:B------:R-:W-:-:S04]  /*0060*/  LOP3.LUT R12, R2, 0xfc, RZ, 0xc0, !PT ;  /* 0x000000fc020c7812 */ /* 0x000fc800078ec0ff */
[----:B-1----:R-:W-:-:S05]  /*0070*/  LEA R2, R0, R12, 0x8 ;  /* 0x0000000c00027211 */ /* 0x002fca00078e40ff */
[----:B------:R-:W-:-:S06]  /*0080*/  IMAD.WIDE R4, R2, R3, c[0x0][0x168] ;  /* 0x00005a0002047625 */ /* 0x000fcc00078e0203 */
[----:B------:R-:W2:Y:S01]  /*0090*/  LDG.E.128 R4, [R4.64] ;  /* 0x0000000404047981 */ /* 0x000ea2000c1e1d00 */
[C---:B------:R-:W-:Y:S02]  /*00a0*/  LOP3.LUT P1, RZ, R17.reuse, 0x1f, RZ, 0xc0, !PT ;  /* 0x0000001f11ff7812 */ /* 0x040fe4000782c0ff */
[----:B------:R-:W-:Y:S02]  /*00b0*/  SHF.R.U32.HI R19, RZ, 0x3, R17 ;  /* 0x00000003ff137819 */ /* 0x000fe40000011611 */
[----:B------:R-:W-:Y:S02]  /*00c0*/  ISETP.GE.AND P2, PT, R17, 0x2, PT ;  /* 0x000000021100780c */ /* 0x000fe40003f46270 */
[----:B------:R-:W-:Y:S01]  /*00d0*/  LOP3.LUT R19, R19, 0x4, RZ, 0xc0, !PT ;  /* 0x0000000413137812 */ /* 0x000fe200078ec0ff */
[----:B--2---:R-:W-:-:S04]  /*00e0*/  FADD R9, R4, R5 ;  /* 0x0000000504097221 */ /* 0x004fc80000000000 */
[----:B------:R-:W-:-:S04]  /*00f0*/  FADD R8, R6, R9 ;  /* 0x0000000906087221 */ /* 0x000fc80000000000 */
[----:B------:R-:W-:-:S05]  /*0100*/  FADD R8, R7, R8 ;  /* 0x0000000807087221 */ /* 0x000fca0000000000 */
[----:B------:R-:W0:Y:S02]  /*0110*/  SHFL.BFLY PT, R9, R8, 0x10, 0x1f ;  /* 0x0e001f0008097f89 */ /* 0x000e2400000e0000 */
[----:B0-----:R-:W-:-:S05]  /*0120*/  FADD R9, R8, R9 ;  /* 0x0000000908097221 */ /* 0x001fca0000000000 */
[----:B------:R-:W0:Y:S02]  /*0130*/  SHFL.BFLY PT, R10, R9, 0x8, 0x1f ;  /* 0x0d001f00090a7f89 */ /* 0x000e2400000e0000 */
[----:B0-----:R-:W-:Y:S01]  /*0140*/  FADD R10, R9, R10 ;  /* 0x0000000a090a7221 */ /* 0x001fe20000000000 */
[----:B------:R-:W-:-:S04]  /*0150*/  IMAD.WIDE.U32 R8, R12, R3, c[0x0][0x170] ;  /* 0x00005c000c087625 */ /* 0x000fc800078e0003 */
[----:B------:R-:W0:Y:S02]  /*0160*/  SHFL.BFLY PT, R11, R10, 0x4, 0x1f ;  /* 0x0c801f000a0b7f89 */ /* 0x000e2400000e0000 */
[----:B0-----:R-:W-:-:S05]  /*0170*/  FADD R11, R10, R11 ;  /* 0x0000000b0a0b7221 */ /* 0x001fca0000000000 */
[----:B------:R-:W0:Y:S02]  /*0180*/  SHFL.BFLY PT, R14, R11, 0x2, 0x1f ;  /* 0x0c401f000b0e7f89 */ /* 0x000e2400000e0000 */
[----:B0-----:R-:W-:Y:S02]  /*0190*/  FADD R20, R11, R14 ;  /* 0x0000000e0b147221 */ /* 0x001fe40000000000 */
[----:B------:R-:W2:Y:S04]  /*01a0*/  LDG.E.EL.128 R8, [R8.64] ;  /* 0x0000000408087981 */ /* 0x000ea8000c2e1d00 */
[----:B------:R-:W0:Y:S02]  /*01b0*/  SHFL.BFLY PT, R13, R20, 0x1, 0x1f ;  /* 0x0c201f00140d7f89 */ /* 0x000e2400000e0000 */
[----:B0-----:R-:W-:Y:S01]  /*01c0*/  FADD R22, R20, R13 ;  /* 0x0000000d14167221 */ /* 0x001fe20000000000 */
[----:B------:R-:W-:-:S04]  /*01d0*/  IMAD.WIDE.U32 R12, R12, R3, c[0x0][0x178] ;  /* 0x00005e000c0c7625 */ /* 0x000fc800078e0003 */
[----:B------:R-:W-:Y:S04]  /*01e0*/  @!P1 STS [R19], R22 ;  /* 0x0000001613009388 */ /* 0x000fe80000000800 */
[----:B------:R-:W2:Y:S04]  /*01f0*/  LDG.E.EL.128 R12, [R12.64] ;  /* 0x000000040c0c7981 */ /* 0x000ea8000c2e1d00 */
[----:B------:R-:W-:Y:S06]  /*0200*/  BAR.SYNC.DEFER_BLOCKING 0x0 ;  /* 0x0000000000007b1d */ /* 0x000fec0000010000 */
[----:B------:R-:W0:Y:S01]  /*0210*/  @!P2 LDS R18, [R17.X4] ;  /* 0x000000001112a984 */ /* 0x000e220000004800 */
[----:B------:R-:W-:-:S04]  /*0220*/  LOP3.LUT R20, R17, 0x1, RZ, 0xc0, !PT ;  /* 0x0000000111147812 */ /* 0x000fc800078ec0ff */
[----:B------:R-:W-:-:S04]  /*0230*/  ISETP.NE.U32.AND P0, PT, R20, 0x1, PT ;  /* 0x000000011400780c */ /* 0x000fc80003f05070 */
[----:B------:R-:W-:Y:S01]  /*0240*/  ISETP.LT.AND P0, PT, R17, 0x2, P0 ;  /* 0x000000021100780c */ /* 0x000fe20000701270 */
[----:B0-----:R-:W0:Y:S02]  /*0250*/  SHFL.BFLY PT, R21, R18, 0x1, 0x1f ;  /* 0x0c201f0012157f89 */ /* 0x001e2400000e0000 */
[----:B0-----:R-:W-:-:S10]  /*0260*/  FADD R24, R18, R21 ;  /* 0x0000001512187221 */ /* 0x001fd40000000000 */
[----:B------:R-:W-:Y:S04]  /*0270*/  @P0 STS [R17.X4], R24 ;  /* 0x0000001811000388 */ /* 0x000fe80000004800 */
[----:B------:R-:W-:Y:S06]  /*0280*/  BAR.SYNC.DEFER_BLOCKING 0x0 ;  /* 0x0000000000007b1d */ /* 0x000fec0000010000 */
[----:B------:R-:W0:Y:S02]  /*0290*/  LDS R20, [RZ] ;  /* 0x00000000ff147984 */ /* 0x000e240000000800 */
[----:B0-----:R-:W-:-:S04]  /*02a0*/  FMUL R20, R20, 0.00390625 ;  /* 0x3b80000014147820 */ /* 0x001fc80000400000 */
[--C-:B------:R-:W-:Y:S01]  /*02b0*/  FADD R5, R5, -R20.reuse ;  /* 0x8000001405057221 */ /* 0x100fe20000000000 */
[----:B------:R-:W-:-:S03]  /*02c0*/  FADD R4, R4, -R20 ;  /* 0x8000001404047221 */ /* 0x000fc60000000000 */
[----:B------:R-:W-:Y:S01]  /*02d0*/  FMUL R21, R5, R5 ;  /* 0x0000000505157220 */ /* 0x000fe20000400000 */
[----:B------:R-:W-:-:S03]  /*02e0*/  FADD R6, R6, -R20 ;  /* 0x8000001406067221 */ /* 0x000fc60000000000 */
[----:B------:R-:W-:Y:S01]  /*02f0*/  FFMA R21, R4, R4, R21 ;  /* 0x0000000404157223 */ /* 0x000fe20000000015 */
[----:B------:R-:W-:-:S03]  /*0300*/  FADD R7, R7, -R20 ;  /* 0x8000001407077221 */ /* 0x000fc60000000000 */
[----:B------:R-:W-:-:S04]  /*0310*/  FFMA R18, R6, R6, R21 ;  /* 0x0000000606127223 */ /* 0x000fc80000000015 */
[----:B------:R-:W-:-:S05]  /*0320*/  FFMA R18, R7, R7, R18 ;  /* 0x0000000707127223 */ /* 0x000fca0000000012 */
[----:B------:R-:W0:Y:S02]  /*0330*/  SHFL.BFLY PT, R21, R18, 0x10, 0x1f ;  /* 0x0e001f0012157f89 */ /* 0x000e2400000e0000 */
[----:B0-----:R-:W-:-:S05]  /*0340*/  FADD R21, R18, R21 ;  /* 0x0000001512157221 */ /* 0x001fca0000000000 */
[----:B------:R-:W0:Y:S02]  /*0350*/  SHFL.BFLY PT, R22, R21, 0x8, 0x1f ;  /* 0x0d001f0015167f89 */ /* 0x000e2400000e0000 */
[----:B0-----:R-:W-:-:S05]  /*0360*/  FADD R22, R21, R22 ;  /* 0x0000001615167221 */ /* 0x001fca0000000000 */
[----:B------:R-:W0:Y:S02]  /*0370*/  SHFL.BFLY PT, R23, R22, 0x4, 0x1f ;  /* 0x0c801f0016177f89 */ /* 0x000e2400000e0000 */
[----:B0-----:R-:W-:-:S05]  /*0380*/  FADD R23, R22, R23 ;  /* 0x0000001716177221 */ /* 0x001fca0000000000 */
[----:B------:R-:W0:Y:S02]  /*0390*/  SHFL.BFLY PT, R24, R23, 0x2, 0x1f ;  /* 0x0c401f0017187f89 */ /* 0x000e2400000e0000 */
[----:B0-----:R-:W-:-:S05]  /*03a0*/  FADD R24, R23, R24 ;  /* 0x0000001817187221 */ /* 0x001fca0000000000 */
[----:B------:R-:W0:Y:S02]  /*03b0*/  SHFL.BFLY PT, R25, R24, 0x1, 0x1f ;  /* 0x0c201f0018197f89 */ /* 0x000e2400000e0000 */
[----:B0-----:R-:W-:Y:S02]  /*03c0*/  FADD R26, R24, R25 ;  /* 0x00000019181a7221 */ /* 0x001fe40000000000 */
[----:B------:R-:W-:Y:S06]  /*03d0*/  BAR.SYNC.DEFER_BLOCKING 0x0 ;  /* 0x0000000000007b1d */ /* 0x000fec0000010000 */
[----:B------:R-:W-:Y:S04]  /*03e0*/  @!P1 STS [R19], R26 ;  /* 0x0000001a13009388 */ /* 0x000fe80000000800 */
[----:B------:R-:W-:Y:S06]  /*03f0*/  BAR.SYNC.DEFER_BLOCKING 0x0 ;  /* 0x0000000000007b1d */ /* 0x000fec0000010000 */
[----:B------:R-:W0:Y:S04]  /*0400*/  @!P2 LDS R16, [R17.X4] ;  /* 0x000000001110a984 */ /* 0x000e280000004800 */
[----:B0-----:R-:W0:Y:S02]  /*0410*/  SHFL.BFLY PT, R21, R16, 0x1, 0x1f ;  /* 0x0c201f0010157f89 */ /* 0x001e2400000e0000 */
[----:B0-----:R-:W-:-:S05]  /*0420*/  FADD R18, R16, R21 ;  /* 0x0000001510127221 */ /* 0x001fca0000000000 */
[----:B------:R-:W-:Y:S04]  /*0430*/  @P0 STS [R17.X4], R18 ;  /* 0x0000001211000388 */ /* 0x000fe80000004800 */
[----:B------:R-:W-:Y:S06]  /*0440*/  BAR.SYNC.DEFER_BLOCKING 0x0 ;  /* 0x0000000000007b1d */ /* 0x000fec0000010000 */
[----:B------:R-:W0:Y:S01]  /*0450*/  LDS R21, [RZ] ;  /* 0x00000000ff157984 */ /* 0x000e220000000800 */
[----:B------:R-:W-:-:S03]  /*0460*/  MOV R22, 0x3b800000 ;  /* 0x3b80000000167802 */ /* 0x000fc60000000f00 */
[----:B------:R-:W-:Y:S01]  /*0470*/  BAR.SYNC.DEFER_BLOCKING 0x0 ;  /* 0x0000000000007b1d */ /* 0x000fe20000010000 */
[----:B------:R-:W-:Y:S01]  /*0480*/  LOP3.LUT P0, RZ, R17, 0x3f, RZ, 0xc0, !PT ;  /* 0x0000003f11ff7812 */ /* 0x000fe2000780c0ff */
[----:B0-----:R-:W-:-:S06]  /*0490*/  FFMA R21, R21, R22, 9.9999997473787516356e-06 ;  /* 0x3727c5ac15157423 */ /* 0x001fcc0000000016 */
[----:B------:R-:W0:Y:S02]  /*04a0*/  MUFU.RSQ R21, R21 ;  /* 0x0000001500157308 */ /* 0x000e240000001400 */
[-C--:B0-----:R-:W-:Y:S01]  /*04b0*/  FMUL R19, R4, R21.reuse ;  /* 0x0000001504137220 */ /* 0x081fe20000400000 */
[-C--:B------:R-:W-:Y:S01]  /*04c0*/  FMUL R4, R5, R21.reuse ;  /* 0x0000001505047220 */ /* 0x080fe20000400000 */
[-C--:B------:R-:W-:Y:S01]  /*04d0*/  FMUL R5, R6, R21.reuse ;  /* 0x0000001506057220 */ /* 0x080fe20000400000 */
[----:B------:R-:W-:Y:S02]  /*04e0*/  FMUL R6, R7, R21 ;  /* 0x0000001507067220 */ /* 0x000fe40000400000 */
[----:B--2---:R-:W-:Y:S01]  /*04f0*/  FFMA R9, R9, R4, R13 ;  /* 0x0000000409097223 */ /* 0x004fe2000000000d */
[----:B------:R-:W-:Y:S01]  /*0500*/  FFMA R10, R10, R5, R14 ;  /* 0x000000050a0a7223 */ /* 0x000fe2000000000e */
[----:B------:R-:W-:Y:S01]  /*0510*/  IMAD.WIDE R4, R0, R3, c[0x0][0x160] ;  /* 0x0000580000047625 */ /* 0x000fe200078e0203 */
[----:B------:R-:W-:Y:S01]  /*0520*/  FFMA R11, R11, R6, R15 ;  /* 0x000000060b0b7223 */ /* 0x000fe2000000000f */
[----:B------:R-:W-:-:S02]  /*0530*/  FFMA R8, R8, R19, R12 ;  /* 0x0000001308087223 */ /* 0x000fc4000000000c */
[-C--:B------:R-:W-:Y:S01]  /*0540*/  IMAD.WIDE R6, R2, R3.reuse, c[0x0][0x188] ;  /* 0x0000620002067625 */ /* 0x080fe200078e0203 */
[----:B------:R0:W-:Y:S04]  /*0550*/  @!P0 STG.E [R4.64], R21 ;  /* 0x0000001504008986 */ /* 0x0001e8000c101904 */
[----:B------:R0:W-:Y:S01]  /*0560*/  STG.E.128 [R6.64], R8 ;  /* 0x0000000806007986 */ /* 0x0001e2000c101d04 */
[----:B------:R-:W-:Y:S01]  /*0570*/  IMAD.WIDE R2, R0, R3, c[0x0][0x180] ;  /* 0x0000600000027625 */ /* 0x000fe200078e0203 */
[----:B------:R-:W-:Y:S06]  /*0580*/  @P0 EXIT ;  /* 0x000000000000094d */ /* 0x000fec0003800000 */
[----:B------:R-:W-:Y:S01]  /*0590*/  STG.E [R2.64], R20 ;  /* 0x0000001402007986 */ /* 0x000fe2000c101904 */
[----:B------:R-:W-:Y:S05]  /*05a0*/  EXIT ;  /* 0x000000000000794d */ /* 0x000fea0003800000 */
.L_x_0:
[----:B------:R-:W-:-:S00]  /*05b0*/  BRA `(.L_x_0) ;  /* 0xfffffff000007947 */ /* 0x000fc0000383ffff */
[----:B------:R-:W-:-:S00]  /*05c0*/  NOP ;  /* 0x0000000000007918 */ /* 0x000fc00000000000 */
        /* <DEDUP_REMOVED lines=11> */
.L_x_1:


//--------------------- .nv.global.init           --------------------------
	.section	.nv.global.init,"aw",@progbits
.nv.global.init:
	.type		_$_str,@object
	.size		_$_str,(.L_0 - _$_str)
_$_str:
        /*0000*/ 	.byte	0x5f, 0x5f, 0x43, 0x55, 0x44, 0x41, 0x5f, 0x46, 0x54, 0x5a, 0x00
.L_0:


//--------------------- .nv.shared.triton_per_fused_native_layer_norm_view_1 --------------------------
	.section	.nv.shared.triton_per_fused_native_layer_norm_view_1,"aw",@nobits
	.sectionflags	@""
	.align	16
